//
// Generated by NVIDIA NVVM Compiler
//
// Compiler Build ID: CL-36424714
// Cuda compilation tools, release 13.0, V13.0.88
// Based on NVVM 20.0.0
//

.version 9.0
.target sm_100
.address_size 64

	// .globl	_Z11dot_productPfS_S_i
// _ZZ11dot_productPfS_S_iE12block_buffer has been demoted

.visible .entry _Z11dot_productPfS_S_i(
	.param .u64 .ptr .align 1 _Z11dot_productPfS_S_i_param_0,
	.param .u64 .ptr .align 1 _Z11dot_productPfS_S_i_param_1,
	.param .u64 .ptr .align 1 _Z11dot_productPfS_S_i_param_2,
	.param .u32 _Z11dot_productPfS_S_i_param_3
)
{
	.reg .pred 	%p<7>;
	.reg .b32 	%r<20>;
	.reg .b32 	%f<11>;
	.reg .b64 	%rd<12>;
	// demoted variable
	.shared .align 4 .b8 _ZZ11dot_productPfS_S_iE12block_buffer[4096];
	ld.param.u64 	%rd3, [_Z11dot_productPfS_S_i_param_0];
	ld.param.u64 	%rd4, [_Z11dot_productPfS_S_i_param_1];
	ld.param.u64 	%rd5, [_Z11dot_productPfS_S_i_param_2];
	ld.param.u32 	%r11, [_Z11dot_productPfS_S_i_param_3];
	mov.u32 	%r1, %tid.x;
	shl.b32 	%r12, %r1, 2;
	mov.u32 	%r13, _ZZ11dot_productPfS_S_iE12block_buffer;
	add.s32 	%r2, %r13, %r12;
	mov.b32 	%r14, 0;
	st.shared.u32 	[%r2], %r14;
	mov.u32 	%r3, %ctaid.x;
	mov.u32 	%r19, %ntid.x;
	mad.lo.s32 	%r18, %r3, %r19, %r1;
	setp.ge.s32 	%p1, %r18, %r11;
	@%p1 bra 	$L__BB0_4;
	mov.u32 	%r15, %nctaid.x;
	mul.lo.s32 	%r6, %r19, %r15;
	cvta.to.global.u64 	%rd1, %rd3;
	cvta.to.global.u64 	%rd2, %rd4;
	mov.f32 	%f10, 0f00000000;
$L__BB0_2:
	mul.wide.s32 	%rd6, %r18, 4;
	add.s64 	%rd7, %rd1, %rd6;
	ld.global.f32 	%f4, [%rd7];
	add.s64 	%rd8, %rd2, %rd6;
	ld.global.f32 	%f5, [%rd8];
	fma.rn.f32 	%f10, %f4, %f5, %f10;
	add.s32 	%r18, %r18, %r6;
	setp.lt.s32 	%p2, %r18, %r11;
	@%p2 bra 	$L__BB0_2;
	st.shared.f32 	[%r2], %f10;
$L__BB0_4:
	bar.sync 	0;
	setp.lt.u32 	%p3, %r19, 2;
	@%p3 bra 	$L__BB0_8;
$L__BB0_5:
	shr.u32 	%r10, %r19, 1;
	setp.ge.u32 	%p4, %r1, %r10;
	@%p4 bra 	$L__BB0_7;
	shl.b32 	%r16, %r10, 2;
	add.s32 	%r17, %r2, %r16;
	ld.shared.f32 	%f6, [%r17];
	ld.shared.f32 	%f7, [%r2];
	add.f32 	%f8, %f6, %f7;
	st.shared.f32 	[%r2], %f8;
$L__BB0_7:
	bar.sync 	0;
	setp.gt.u32 	%p5, %r19, 3;
	mov.u32 	%r19, %r10;
	@%p5 bra 	$L__BB0_5;
$L__BB0_8:
	setp.ne.s32 	%p6, %r1, 0;
	@%p6 bra 	$L__BB0_10;
	ld.shared.f32 	%f9, [_ZZ11dot_productPfS_S_iE12block_buffer];
	cvta.to.global.u64 	%rd9, %rd5;
	mul.wide.u32 	%rd10, %r3, 4;
	add.s64 	%rd11, %rd9, %rd10;
	st.global.f32 	[%rd11], %f9;
$L__BB0_10:
	ret;

}


// ===== COMPILED SASS (sm_100) =====

	.target	sm_100

	.elftype	@"ET_EXEC"


//--------------------- .note.nv.tkinfo           --------------------------
	.section	.note.nv.tkinfo,"",@"SHT_NOTE"
	.sectionflags	@"SHF_NOTE_NV_TKINFO"
	.tkinfo
        /*0018*/ 	.word	0x00000002
        /*0030*/ 	.string	""
        /*0030*/ 	.string	"ptxas"
        /*0030*/ 	.string	"Cuda compilation tools, release 13.0, V13.0.88"
        /*0030*/ 	.string	"Build cuda_13.0.r13.0/compiler.36424714_0"
        /*0030*/ 	.string	"-arch sm_100 -m 64 "



//--------------------- .note.nv.cuinfo           --------------------------
	.section	.note.nv.cuinfo,"",@"SHT_NOTE"
	.sectionflags	@"SHF_NOTE_NV_CUINFO"
        /*0018*/ 	.short	0x0002
        /*001a*/ 	.short	0x0064
        /*001c*/ 	.short	0x0082
	.zero		2


//--------------------- .nv.info                  --------------------------
	.section	.nv.info,"",@"SHT_CUDA_INFO"
	.align	4


	//----- nvinfo : EIATTR_REGCOUNT
	.align		4
        /*0000*/ 	.byte	0x04, 0x2f
        /*0002*/ 	.short	(.L_1 - .L_0)
	.align		4
.L_0:
        /*0004*/ 	.word	index@(_Z11dot_productPfS_S_i)
        /*0008*/ 	.word	0x00000012


	//----- nvinfo : EIATTR_FRAME_SIZE
	.align		4
.L_1:
        /*000c*/ 	.byte	0x04, 0x11
        /*000e*/ 	.short	(.L_3 - .L_2)
	.align		4
.L_2:
        /*0010*/ 	.word	index@(_Z11dot_productPfS_S_i)
        /*0014*/ 	.word	0x00000000


	//----- nvinfo : EIATTR_MIN_STACK_SIZE
	.align		4
.L_3:
        /*0018*/ 	.byte	0x04, 0x12
        /*001a*/ 	.short	(.L_5 - .L_4)
	.align		4
.L_4:
        /*001c*/ 	.word	index@(_Z11dot_productPfS_S_i)
        /*0020*/ 	.word	0x00000000
.L_5:


//--------------------- .nv.compat                --------------------------
	.section	.nv.compat,"",@"SHT_CUDA_COMPAT_INFO"
	.align	4
        /*0000*/ 	.byte	0x02, 0x09, 0x00, 0x00, 0x02, 0x02, 0x01, 0x00, 0x02, 0x05, 0x05, 0x00, 0x03, 0x07, 0x01, 0x01
        /*0010*/ 	.byte	0x02, 0x03, 0x00, 0x00, 0x02, 0x06, 0x01, 0x00, 0x04, 0x0b, 0x08, 0x00, 0x09, 0x00, 0x00, 0x00
        /*0020*/ 	.byte	0x00, 0x00, 0x00, 0x00


//--------------------- .nv.info._Z11dot_productPfS_S_i --------------------------
	.section	.nv.info._Z11dot_productPfS_S_i,"",@"SHT_CUDA_INFO"
	.sectionflags	@""
	.align	4


	//----- nvinfo : EIATTR_CUDA_API_VERSION
	.align		4
        /*0000*/ 	.byte	0x04, 0x37
        /*0002*/ 	.short	(.L_7 - .L_6)
.L_6:
        /*0004*/ 	.word	0x00000082


	//----- nvinfo : EIATTR_KPARAM_INFO
	.align		4
.L_7:
        /*0008*/ 	.byte	0x04, 0x17
        /*000a*/ 	.short	(.L_9 - .L_8)
.L_8:
        /*000c*/ 	.word	0x00000000
        /*0010*/ 	.short	0x0003
        /*0012*/ 	.short	0x0018
        /*0014*/ 	.byte	0x00, 0xf0, 0x11, 0x00


	//----- nvinfo : EIATTR_KPARAM_INFO
	.align		4
.L_9:
        /*0018*/ 	.byte	0x04, 0x17
        /*001a*/ 	.short	(.L_11 - .L_10)
.L_10:
        /*001c*/ 	.word	0x00000000
        /*0020*/ 	.short	0x0002
        /*0022*/ 	.short	0x0010
        /*0024*/ 	.byte	0x00, 0xf5, 0x21, 0x00


	//----- nvinfo : EIATTR_KPARAM_INFO
	.align		4
.L_11:
        /*0028*/ 	.byte	0x04, 0x17
        /*002a*/ 	.short	(.L_13 - .L_12)
.L_12:
        /*002c*/ 	.word	0x00000000
        /*0030*/ 	.short	0x0001
        /*0032*/ 	.short	0x0008
        /*0034*/ 	.byte	0x00, 0xf5, 0x21, 0x00


	//----- nvinfo : EIATTR_KPARAM_INFO
	.align		4
.L_13:
        /*0038*/ 	.byte	0x04, 0x17
        /*003a*/ 	.short	(.L_15 - .L_14)
.L_14:
        /*003c*/ 	.word	0x00000000
        /*0040*/ 	.short	0x0000
        /*0042*/ 	.short	0x0000
        /*0044*/ 	.byte	0x00, 0xf5, 0x21, 0x00


	//----- nvinfo : EIATTR_SPARSE_MMA_MASK
	.align		4
.L_15:
        /*0048*/ 	.byte	0x03, 0x50
        /*004a*/ 	.short	0x0000


	//----- nvinfo : EIATTR_MAXREG_COUNT
	.align		4
        /*004c*/ 	.byte	0x03, 0x1b
        /*004e*/ 	.short	0x00ff


	//----- nvinfo : EIATTR_NUM_BARRIERS
	.align		4
        /*0050*/ 	.byte	0x02, 0x4c
        /*0052*/ 	.byte	0x01
	.zero		1


	//----- nvinfo : EIATTR_MERCURY_ISA_VERSION
	.align		4
        /*0054*/ 	.byte	0x03, 0x5f
        /*0056*/ 	.short	0x0101


	//----- nvinfo : EIATTR_VRC_CTA_INIT_COUNT
	.align		4
        /*0058*/ 	.byte	0x02, 0x4a
	.zero		1
	.zero		1


	//----- nvinfo : EIATTR_EXIT_INSTR_OFFSETS
	.align		4
        /*005c*/ 	.byte	0x04, 0x1c
        /*005e*/ 	.short	(.L_17 - .L_16)


	//   ....[0]....
.L_16:
        /*0060*/ 	.word	0x00000310


	//   ....[1]....
        /*0064*/ 	.word	0x00000390


	//----- nvinfo : EIATTR_CRS_STACK_SIZE
	.align		4
.L_17:
        /*0068*/ 	.byte	0x04, 0x1e
        /*006a*/ 	.short	(.L_19 - .L_18)
.L_18:
        /*006c*/ 	.word	0x00000000


	//----- nvinfo : EIATTR_CBANK_PARAM_SIZE
	.align		4
.L_19:
        /*0070*/ 	.byte	0x03, 0x19
        /*0072*/ 	.short	0x001c


	//----- nvinfo : EIATTR_PARAM_CBANK
	.align		4
        /*0074*/ 	.byte	0x04, 0x0a
        /*0076*/ 	.short	(.L_21 - .L_20)
	.align		4
.L_20:
        /*0078*/ 	.word	index@(.nv.constant0._Z11dot_productPfS_S_i)
        /*007c*/ 	.short	0x0380
        /*007e*/ 	.short	0x001c


	//----- nvinfo : EIATTR_SW_WAR
	.align		4
.L_21:
        /*0080*/ 	.byte	0x04, 0x36
        /*0082*/ 	.short	(.L_23 - .L_22)
.L_22:
        /*0084*/ 	.word	0x00000008
.L_23:


//--------------------- .nv.callgraph             --------------------------
	.section	.nv.callgraph,"",@"SHT_CUDA_CALLGRAPH"
	.align	4
	.sectionentsize	8
	.align		4
        /*0000*/ 	.word	0x00000000
	.align		4
        /*0004*/ 	.word	0xffffffff
	.align		4
        /*0008*/ 	.word	0x00000000
	.align		4
        /*000c*/ 	.word	0xfffffffe
	.align		4
        /*0010*/ 	.word	0x00000000
	.align		4
        /*0014*/ 	.word	0xfffffffd
	.align		4
        /*0018*/ 	.word	0x00000000
	.align		4
        /*001c*/ 	.word	0xfffffffc


//--------------------- .text._Z11dot_productPfS_S_i --------------------------
	.section	.text._Z11dot_productPfS_S_i,"ax",@progbits
	.align	128
        .global         _Z11dot_productPfS_S_i
        .type           _Z11dot_productPfS_S_i,@function
        .size           _Z11dot_productPfS_S_i,(.L_x_7 - _Z11dot_productPfS_S_i)
        .other          _Z11dot_productPfS_S_i,@"STO_CUDA_ENTRY STV_DEFAULT"
_Z11dot_productPfS_S_i:
.text._Z11dot_productPfS_S_i:
[----:B------:R-:W-:Y:S08]  /*0000*/  LDC R1, c[0x0][0x37c] ;  /* 0x0000df00ff017b82 */ /* 0x000ff00000000800 */
[----:B------:R-:W0:Y:S01]  /*0010*/  S2UR UR5, SR_CgaCtaId ;  /* 0x00000000000579c3 */ /* 0x000e220000008800 */
[----:B------:R-:W1:Y:S01]  /*0020*/  S2R R12, SR_TID.X ;  /* 0x00000000000c7919 */ /* 0x000e620000002100 */
[----:B------:R-:W2:Y:S01]  /*0030*/  LDCU UR8, c[0x0][0x360] ;  /* 0x00006c00ff0877ac */ /* 0x000ea20008000800 */
[----:B------:R-:W-:Y:S01]  /*0040*/  BSSY.RECONVERGENT B0, `(.L_x_0) ;  /* 0x000001d000007945 */ /* 0x000fe20003800200 */
[----:B------:R-:W3:Y:S01]  /*0050*/  S2R R15, SR_CTAID.X ;  /* 0x00000000000f7919 */ /* 0x000ee20000002500 */
[----:B------:R-:W-:Y:S01]  /*0060*/  UMOV UR4, 0x400 ;  /* 0x0000040000047882 */ /* 0x000fe20000000000 */
[----:B------:R-:W4:Y:S01]  /*0070*/  LDCU.64 UR6, c[0x0][0x358] ;  /* 0x00006b00ff0677ac */ /* 0x000f220008000a00 */
[----:B--2---:R-:W-:Y:S01]  /*0080*/  IMAD.U32 R10, RZ, RZ, UR8 ;  /* 0x00000008ff0a7e24 */ /* 0x004fe2000f8e00ff */
[----:B0-----:R-:W-:Y:S01]  /*0090*/  ULEA UR4, UR5, UR4, 0x18 ;  /* 0x0000000405047291 */ /* 0x001fe2000f8ec0ff */
[----:B------:R-:W0:Y:S05]  /*00a0*/  LDCU UR5, c[0x0][0x398] ;  /* 0x00007300ff0577ac */ /* 0x000e2a0008000800 */
[----:B-1----:R-:W-:Y:S01]  /*00b0*/  LEA R0, R12, UR4, 0x2 ;  /* 0x000000040c007c11 */ /* 0x002fe2000f8e10ff */
[----:B---3--:R-:W-:-:S04]  /*00c0*/  IMAD R2, R15, UR8, R12 ;  /* 0x000000080f027c24 */ /* 0x008fc8000f8e020c */
[----:B------:R1:W-:Y:S01]  /*00d0*/  STS [R0], RZ ;  /* 0x000000ff00007388 */ /* 0x0003e20000000800 */
[----:B0-----:R-:W-:-:S13]  /*00e0*/  ISETP.GE.AND P0, PT, R2, UR5, PT ;  /* 0x0000000502007c0c */ /* 0x001fda000bf06270 */
[----:B-1--4-:R-:W-:Y:S05]  /*00f0*/  @P0 BRA `(.L_x_1) ;  /* 0x0000000000440947 */ /* 0x012fea0003800000 */
[----:B------:R-:W0:Y:S01]  /*0100*/  LDC.64 R6, c[0x0][0x380] ;  /* 0x0000e000ff067b82 */ /* 0x000e220000000a00 */
[----:B------:R-:W1:Y:S01]  /*0110*/  LDCU UR4, c[0x0][0x370] ;  /* 0x00006e00ff0477ac */ /* 0x000e620008000800 */
[----:B------:R-:W-:Y:S01]  /*0120*/  HFMA2 R13, -RZ, RZ, 0, 0 ;  /* 0x00000000ff0d7431 */ /* 0x000fe200000001ff */
[----:B------:R-:W-:Y:S01]  /*0130*/  BSSY.RECONVERGENT B1, `(.L_x_2) ;  /* 0x000000c000017945 */ /* 0x000fe20003800200 */
[----:B------:R-:W-:-:S04]  /*0140*/  IMAD.MOV.U32 R11, RZ, RZ, R2 ;  /* 0x000000ffff0b7224 */ /* 0x000fc800078e0002 */
[----:B------:R-:W2:Y:S01]  /*0150*/  LDC.64 R8, c[0x0][0x388] ;  /* 0x0000e200ff087b82 */ /* 0x000ea20000000a00 */
[----:B-1----:R-:W-:-:S07]  /*0160*/  IMAD R14, R10, UR4, RZ ;  /* 0x000000040a0e7c24 */ /* 0x002fce000f8e02ff */
.L_x_3:
[----:B0-----:R-:W-:-:S04]  /*0170*/  IMAD.WIDE R2, R11, 0x4, R6 ;  /* 0x000000040b027825 */ /* 0x001fc800078e0206 */
[----:B--2---:R-:W-:Y:S02]  /*0180*/  IMAD.WIDE R4, R11, 0x4, R8 ;  /* 0x000000040b047825 */ /* 0x004fe400078e0208 */
[----:B------:R-:W2:Y:S04]  /*0190*/  LDG.E R2, desc[UR6][R2.64] ;  /* 0x0000000602027981 */ /* 0x000ea8000c1e1900 */
[----:B------:R-:W2:Y:S01]  /*01a0*/  LDG.E R4, desc[UR6][R4.64] ;  /* 0x0000000604047981 */ /* 0x000ea2000c1e1900 */
[----:B------:R-:W-:-:S05]  /*01b0*/  IMAD.IADD R11, R14, 0x1, R11 ;  /* 0x000000010e0b7824 */ /* 0x000fca00078e020b */
[----:B------:R-:W-:Y:S01]  /*01c0*/  ISETP.GE.AND P0, PT, R11, UR5, PT ;  /* 0x000000050b007c0c */ /* 0x000fe2000bf06270 */
[----:B--2---:R-:W-:-:S12]  /*01d0*/  FFMA R13, R2, R4, R13 ;  /* 0x00000004020d7223 */ /* 0x004fd8000000000d */
[----:B------:R-:W-:Y:S05]  /*01e0*/  @!P0 BRA `(.L_x_3) ;  /* 0xfffffffc00e08947 */ /* 0x000fea000383ffff */
[----:B------:R-:W-:Y:S05]  /*01f0*/  BSYNC.RECONVERGENT B1 ;  /* 0x0000000000017941 */ /* 0x000fea0003800200 */
.L_x_2:
[----:B------:R0:W-:Y:S02]  /*0200*/  STS [R0], R13 ;  /* 0x0000000d00007388 */ /* 0x0001e40000000800 */
.L_x_1:
[----:B------:R-:W-:Y:S05]  /*0210*/  BSYNC.RECONVERGENT B0 ;  /* 0x0000000000007941 */ /* 0x000fea0003800200 */
.L_x_0:
[----:B------:R-:W-:Y:S01]  /*0220*/  BAR.SYNC.DEFER_BLOCKING 0x0 ;  /* 0x0000000000007b1d */ /* 0x000fe20000010000 */
[----:B------:R-:W-:Y:S02]  /*0230*/  ISETP.GE.U32.AND P1, PT, R10, 0x2, PT ;  /* 0x000000020a00780c */ /* 0x000fe40003f26070 */
[----:B------:R-:W-:-:S11]  /*0240*/  ISETP.NE.AND P0, PT, R12, RZ, PT ;  /* 0x000000ff0c00720c */ /* 0x000fd60003f05270 */
[----:B------:R-:W-:Y:S05]  /*0250*/  @!P1 BRA `(.L_x_4) ;  /* 0x00000000002c9947 */ /* 0x000fea0003800000 */
.L_x_5:
[----:B------:R-:W-:-:S04]  /*0260*/  SHF.R.U32.HI R5, RZ, 0x1, R10 ;  /* 0x00000001ff057819 */ /* 0x000fc8000001160a */
[----:B------:R-:W-:-:S13]  /*0270*/  ISETP.GE.U32.AND P1, PT, R12, R5, PT ;  /* 0x000000050c00720c */ /* 0x000fda0003f26070 */
[----:B------:R-:W-:Y:S01]  /*0280*/  @!P1 LEA R2, R5, R0, 0x2 ;  /* 0x0000000005029211 */ /* 0x000fe200078e10ff */
[----:B------:R-:W-:Y:S05]  /*0290*/  @!P1 LDS R3, [R0] ;  /* 0x0000000000039984 */ /* 0x000fea0000000800 */
[----:B------:R-:W1:Y:S02]  /*02a0*/  @!P1 LDS R2, [R2] ;  /* 0x0000000002029984 */ /* 0x000e640000000800 */
[----:B-1----:R-:W-:-:S05]  /*02b0*/  @!P1 FADD R3, R2, R3 ;  /* 0x0000000302039221 */ /* 0x002fca0000000000 */
[----:B------:R1:W-:Y:S01]  /*02c0*/  @!P1 STS [R0], R3 ;  /* 0x0000000300009388 */ /* 0x0003e20000000800 */
[----:B------:R-:W-:Y:S01]  /*02d0*/  BAR.SYNC.DEFER_BLOCKING 0x0 ;  /* 0x0000000000007b1d */ /* 0x000fe20000010000 */
[----:B------:R-:W-:Y:S02]  /*02e0*/  ISETP.GT.U32.AND P1, PT, R10, 0x3, PT ;  /* 0x000000030a00780c */ /* 0x000fe40003f24070 */
[----:B------:R-:W-:-:S11]  /*02f0*/  MOV R10, R5 ;  /* 0x00000005000a7202 */ /* 0x000fd60000000f00 */
[----:B-1----:R-:W-:Y:S05]  /*0300*/  @P1 BRA `(.L_x_5) ;  /* 0xfffffffc00d41947 */ /* 0x002fea000383ffff */
.L_x_4:
[----:B------:R-:W-:Y:S05]  /*0310*/  @P0 EXIT ;  /* 0x000000000000094d */ /* 0x000fea0003800000 */
[----:B------:R-:W1:Y:S01]  /*0320*/  S2UR UR5, SR_CgaCtaId ;  /* 0x00000000000579c3 */ /* 0x000e620000008800 */
[----:B------:R-:W-:-:S07]  /*0330*/  UMOV UR4, 0x400 ;  /* 0x0000040000047882 */ /* 0x000fce0000000000 */
[----:B------:R-:W2:Y:S01]  /*0340*/  LDC.64 R2, c[0x0][0x390] ;  /* 0x0000e400ff027b82 */ /* 0x000ea20000000a00 */
[----:B-1----:R-:W-:Y:S01]  /*0350*/  ULEA UR4, UR5, UR4, 0x18 ;  /* 0x0000000405047291 */ /* 0x002fe2000f8ec0ff */
[----:B--2---:R-:W-:-:S08]  /*0360*/  IMAD.WIDE.U32 R2, R15, 0x4, R2 ;  /* 0x000000040f027825 */ /* 0x004fd000078e0002 */
[----:B------:R-:W1:Y:S04]  /*0370*/  LDS R5, [UR4] ;  /* 0x00000004ff057984 */ /* 0x000e680008000800 */
[----:B-1----:R-:W-:Y:S01]  /*0380*/  STG.E desc[UR6][R2.64], R5 ;  /* 0x0000000502007986 */ /* 0x002fe2000c101906 */
[----:B------:R-:W-:Y:S05]  /*0390*/  EXIT ;  /* 0x000000000000794d */ /* 0x000fea0003800000 */
.L_x_6:
[----:B------:R-:W-:-:S00]  /*03a0*/  BRA `(.L_x_6) ;  /* 0xfffffffc00fc7947 */ /* 0x000fc0000383ffff */
[----:B------:R-:W-:-:S00]  /*03b0*/  NOP ;  /* 0x0000000000007918 */ /* 0x000fc00000000000 */
        /* <DEDUP_REMOVED lines=12> */
.L_x_7:


//--------------------- .nv.shared._Z11dot_productPfS_S_i --------------------------
	.section	.nv.shared._Z11dot_productPfS_S_i,"aw",@nobits
	.sectionflags	@""
	.align	4
.nv.shared._Z11dot_productPfS_S_i:
	.zero		5120


//--------------------- .nv.shared.reserved.0     --------------------------
	.section	.nv.shared.reserved.0,"aw",@nobits
	.weak		__nv_reservedSMEM_offset_0_alias
	.size		__nv_reservedSMEM_offset_0_alias, 0, 64
	.other		__nv_reservedSMEM_offset_0_alias,@"STO_CUDA_RESERVED_SHARED STV_DEFAULT"
__nv_reservedSMEM_offset_0_alias:
	.zero		0
	.zero		64


//--------------------- .nv.constant0._Z11dot_productPfS_S_i --------------------------
	.section	.nv.constant0._Z11dot_productPfS_S_i,"a",@progbits
	.sectionflags	@""
	.align	4
.nv.constant0._Z11dot_productPfS_S_i:
	.zero		924


//--------------------- SYMBOLS --------------------------

	.type		.nv.reservedSmem.offset0,@object
	.size		.nv.reservedSmem.offset0,0x4
	.type		.nv.reservedSmem.cap,@object
	.size		.nv.reservedSmem.cap,0x4
